	.headerflags	@"EF_CUDA_TEXMODE_UNIFIED EF_CUDA_64BIT_ADDRESS EF_CUDA_ACCELERATORS EF_CUDA_SM90 EF_CUDA_VIRTUAL_SM(EF_CUDA_SM90)"
	.elftype	@"ET_EXEC"


//--------------------- .nv.info                  --------------------------
	.section	.nv.info,"",@"SHT_CUDA_INFO"
	.align	4


	//----- nvinfo : EIATTR_REGCOUNT
	.align		4
        /*0000*/ 	.byte	0x04, 0x2f
        /*0002*/ 	.short	(.L_1 - .L_0)
	.align		4
.L_0:
        /*0004*/ 	.word	index@(triton_poi_fused_convolution_27)
        /*0008*/ 	.word	0x0000000c


	//----- nvinfo : EIATTR_MIN_STACK_SIZE
	.align		4
.L_1:
        /*000c*/ 	.byte	0x04, 0x12
        /*000e*/ 	.short	(.L_3 - .L_2)
	.align		4
.L_2:
        /*0010*/ 	.word	index@(triton_poi_fused_convolution_27)
        /*0014*/ 	.word	0x00000000


	//----- nvinfo : EIATTR_FRAME_SIZE
	.align		4
.L_3:
        /*0018*/ 	.byte	0x04, 0x11
        /*001a*/ 	.short	(.L_5 - .L_4)
	.align		4
.L_4:
        /*001c*/ 	.word	index@(triton_poi_fused_convolution_27)
        /*0020*/ 	.word	0x00000000


	//----- nvinfo : EIATTR_MIN_STACK_SIZE
	.align		4
.L_5:
        /*0024*/ 	.byte	0x04, 0x12
        /*0026*/ 	.short	(.L_7 - .L_6)
	.align		4
.L_6:
        /*0028*/ 	.word	index@(triton_poi_fused_convolution_27)
        /*002c*/ 	.word	0x00000000
.L_7:


//--------------------- .nv.info.triton_poi_fused_convolution_27 --------------------------
	.section	.nv.info.triton_poi_fused_convolution_27,"",@"SHT_CUDA_INFO"
	.sectionflags	@""
	.align	4


	//----- nvinfo : EIATTR_CUDA_API_VERSION
	.align		4
        /*0000*/ 	.byte	0x04, 0x37
        /*0002*/ 	.short	(.L_9 - .L_8)
.L_8:
        /*0004*/ 	.word	0x0000007c


	//----- nvinfo : EIATTR_KPARAM_INFO
	.align		4
.L_9:
        /*0008*/ 	.byte	0x04, 0x17
        /*000a*/ 	.short	(.L_11 - .L_10)
.L_10:
        /*000c*/ 	.word	0x00000000
        /*0010*/ 	.short	0x0002
        /*0012*/ 	.short	0x0010
        /*0014*/ 	.byte	0x00, 0xf0, 0x11, 0x00


	//----- nvinfo : EIATTR_KPARAM_INFO
	.align		4
.L_11:
        /*0018*/ 	.byte	0x04, 0x17
        /*001a*/ 	.short	(.L_13 - .L_12)
.L_12:
        /*001c*/ 	.word	0x00000000
        /*0020*/ 	.short	0x0001
        /*0022*/ 	.short	0x0008
        /*0024*/ 	.byte	0x00, 0xf4, 0x21, 0x00


	//----- nvinfo : EIATTR_KPARAM_INFO
	.align		4
.L_13:
        /*0028*/ 	.byte	0x04, 0x17
        /*002a*/ 	.short	(.L_15 - .L_14)
.L_14:
        /*002c*/ 	.word	0x00000000
        /*0030*/ 	.short	0x0000
        /*0032*/ 	.short	0x0000
        /*0034*/ 	.byte	0x00, 0xf4, 0x21, 0x00


	//----- nvinfo : EIATTR_SPARSE_MMA_MASK
	.align		4
.L_15:
        /*0038*/ 	.byte	0x03, 0x50
        /*003a*/ 	.short	0x0000


	//----- nvinfo : EIATTR_MAXREG_COUNT
	.align		4
        /*003c*/ 	.byte	0x03, 0x1b
        /*003e*/ 	.short	0x00ff


	//----- nvinfo : EIATTR_EXIT_INSTR_OFFSETS
	.align		4
        /*0040*/ 	.byte	0x04, 0x1c
        /*0042*/ 	.short	(.L_17 - .L_16)


	//   ....[0]....
.L_16:
        /*0044*/ 	.word	0x00000140


	//   ....[1]....
        /*0048*/ 	.word	0x00000160


	//----- nvinfo : EIATTR_REQNTID
	.align		4
.L_17:
        /*004c*/ 	.byte	0x04, 0x10
        /*004e*/ 	.short	(.L_19 - .L_18)
.L_18:
        /*0050*/ 	.word	0x00000080
        /*0054*/ 	.word	0x00000001
        /*0058*/ 	.word	0x00000001


	//----- nvinfo : EIATTR_CBANK_PARAM_SIZE
	.align		4
.L_19:
        /*005c*/ 	.byte	0x03, 0x19
        /*005e*/ 	.short	0x0014


	//----- nvinfo : EIATTR_PARAM_CBANK
	.align		4
        /*0060*/ 	.byte	0x04, 0x0a
        /*0062*/ 	.short	(.L_21 - .L_20)
	.align		4
.L_20:
        /*0064*/ 	.word	index@(.nv.constant0.triton_poi_fused_convolution_27)
        /*0068*/ 	.short	0x0210
        /*006a*/ 	.short	0x0014


	//----- nvinfo : EIATTR_SW_WAR
	.align		4
.L_21:
        /*006c*/ 	.byte	0x04, 0x36
        /*006e*/ 	.short	(.L_23 - .L_22)
.L_22:
        /*0070*/ 	.word	0x00000008
.L_23:


//--------------------- .nv.callgraph             --------------------------
	.section	.nv.callgraph,"",@"SHT_CUDA_CALLGRAPH"
	.align	4
	.sectionentsize	8
	.align		4
        /*0000*/ 	.word	0x00000000
	.align		4
        /*0004*/ 	.word	0xffffffff
	.align		4
        /*0008*/ 	.word	0x00000000
	.align		4
        /*000c*/ 	.word	0xfffffffe
	.align		4
        /*0010*/ 	.word	0x00000000
	.align		4
        /*0014*/ 	.word	0xfffffffd
	.align		4
        /*0018*/ 	.word	0x00000000
	.align		4
        /*001c*/ 	.word	0xfffffffc


//--------------------- .text.triton_poi_fused_convolution_27 --------------------------
	.section	.text.triton_poi_fused_convolution_27,"ax",@progbits
	.align	128
        .global         triton_poi_fused_convolution_27
        .type           triton_poi_fused_convolution_27,@function
        .size           triton_poi_fused_convolution_27,(.L_x_1 - triton_poi_fused_convolution_27)
        .other          triton_poi_fused_convolution_27,@"STO_CUDA_ENTRY STV_DEFAULT"
triton_poi_fused_convolution_27:
.text.triton_poi_fused_convolution_27:
[----:B------:R-:W0:Y:S02]  /*0000*/  LDC R1, c[0x0][0x28] ;  /* 0x00000a00ff017b82 */ /* 0x000e240000000800 */
[----:B------:R-:W1:Y:S01]  /*0010*/  S2R R0, SR_TID.X ;  /* 0x0000000000007919 */ /* 0x000e620000002100 */
[----:B------:R-:W2:Y:S01]  /*0020*/  LDC.64 R2, c[0x0][0x210] ;  /* 0x00008400ff027b82 */ /* 0x000ea20000000a00 */
[----:B------:R-:W-:Y:S01]  /*0030*/  ULDC.64 UR4, c[0x0][0x208] ;  /* 0x0000820000047ab9 */ /* 0x000fe20000000a00 */
[----:B------:R-:W3:Y:S06]  /*0040*/  S2R R7, SR_CTAID.X ;  /* 0x0000000000077919 */ /* 0x000eec0000002500 */
[----:B------:R-:W4:Y:S01]  /*0050*/  LDC.64 R4, c[0x0][0x218] ;  /* 0x00008600ff047b82 */ /* 0x000f220000000a00 */
[----:B-1----:R-:W-:-:S04]  /*0060*/  LOP3.LUT R0, R0, 0x7f, RZ, 0xc0, !PT ;  /* 0x0000007f00007812 */ /* 0x002fc800078ec0ff */
[----:B---3--:R-:W-:-:S04]  /*0070*/  LEA R7, R7, R0, 0x7 ;  /* 0x0000000007077211 */ /* 0x008fc800078e38ff */
[C---:B------:R-:W-:Y:S01]  /*0080*/  ISETP.GE.AND P0, PT, R7.reuse, 0x1600, PT ;  /* 0x000016000700780c */ /* 0x040fe20003f06270 */
[----:B------:R-:W-:-:S04]  /*0090*/  IMAD.HI R0, R7, 0x2e8ba2e9, RZ ;  /* 0x2e8ba2e907007827 */ /* 0x000fc800078e02ff */
[----:B--2---:R-:W-:Y:S01]  /*00a0*/  IMAD.WIDE R2, R7, 0x4, R2 ;  /* 0x0000000407027825 */ /* 0x004fe200078e0202 */
[----:B------:R-:W-:-:S04]  /*00b0*/  SHF.R.U32.HI R9, RZ, 0x1f, R0 ;  /* 0x0000001fff097819 */ /* 0x000fc80000011600 */
[----:B------:R-:W-:-:S05]  /*00c0*/  LEA.HI.SX32 R0, R0, R9, 0x1c ;  /* 0x0000000900007211 */ /* 0x000fca00078fe2ff */
[----:B------:R-:W-:Y:S01]  /*00d0*/  IMAD R9, R0, -0x58, R7 ;  /* 0xffffffa800097824 */ /* 0x000fe200078e0207 */
[----:B------:R-:W-:Y:S01]  /*00e0*/  HFMA2.MMA R0, -RZ, RZ, 0, 0 ;  /* 0x00000000ff007435 */ /* 0x000fe200000001ff */
[----:B------:R-:W-:Y:S02]  /*00f0*/  MOV R7, RZ ;  /* 0x000000ff00077202 */ /* 0x000fe40000000f00 */
[----:B----4-:R-:W-:-:S05]  /*0100*/  IMAD.WIDE R4, R9, 0x4, R4 ;  /* 0x0000000409047825 */ /* 0x010fca00078e0204 */
[----:B------:R-:W2:Y:S04]  /*0110*/  @!P0 LDG.E.EL R7, desc[UR4][R4.64] ;  /* 0x0000000404078981 */ /* 0x000ea8000c2e1900 */
[----:B------:R-:W2:Y:S02]  /*0120*/  @!P0 LDG.E R0, desc[UR4][R2.64] ;  /* 0x0000000402008981 */ /* 0x000ea4000c1e1900 */
[----:B--2---:R-:W-:Y:S01]  /*0130*/  FADD R7, R7, R0 ;  /* 0x0000000007077221 */ /* 0x004fe20000000000 */
[----:B------:R-:W-:Y:S06]  /*0140*/  @P0 EXIT ;  /* 0x000000000000094d */ /* 0x000fec0003800000 */
[----:B------:R-:W-:Y:S01]  /*0150*/  STG.E desc[UR4][R2.64], R7 ;  /* 0x0000000702007986 */ /* 0x000fe2000c101904 */
[----:B------:R-:W-:Y:S05]  /*0160*/  EXIT ;  /* 0x000000000000794d */ /* 0x000fea0003800000 */
.L_x_0:
[----:B------:R-:W-:-:S00]  /*0170*/  BRA `(.L_x_0) ;  /* 0xfffffffc00fc7947 */ /* 0x000fc0000383ffff */
[----:B------:R-:W-:-:S00]  /*0180*/  NOP ;  /* 0x0000000000007918 */ /* 0x000fc00000000000 */
[----:B------:R-:W-:-:S00]  /*0190*/  NOP ;  /* 0x0000000000007918 */ /* 0x000fc00000000000 */
[----:B------:R-:W-:-:S00]  /*01a0*/  NOP ;  /* 0x0000000000007918 */ /* 0x000fc00000000000 */
[----:B------:R-:W-:-:S00]  /*01b0*/  NOP ;  /* 0x0000000000007918 */ /* 0x000fc00000000000 */
[----:B------:R-:W-:-:S00]  /*01c0*/  NOP ;  /* 0x0000000000007918 */ /* 0x000fc00000000000 */
[----:B------:R-:W-:-:S00]  /*01d0*/  NOP ;  /* 0x0000000000007918 */ /* 0x000fc00000000000 */
[----:B------:R-:W-:-:S00]  /*01e0*/  NOP ;  /* 0x0000000000007918 */ /* 0x000fc00000000000 */
[----:B------:R-:W-:-:S00]  /*01f0*/  NOP ;  /* 0x0000000000007918 */ /* 0x000fc00000000000 */
.L_x_1:


//--------------------- .nv.constant0.triton_poi_fused_convolution_27 --------------------------
	.section	.nv.constant0.triton_poi_fused_convolution_27,"a",@progbits
	.sectionflags	@""
	.align	4
.nv.constant0.triton_poi_fused_convolution_27:
	.zero		548
